//
// Generated by NVIDIA NVVM Compiler
//
// Compiler Build ID: CL-36424714
// Cuda compilation tools, release 13.0, V13.0.88
// Based on NVVM 20.0.0
//

.version 9.0
.target sm_100
.address_size 64

	// .globl	_Z7avgpooliPfS_

.visible .entry _Z7avgpooliPfS_(
	.param .u32 _Z7avgpooliPfS__param_0,
	.param .u64 .ptr .align 1 _Z7avgpooliPfS__param_1,
	.param .u64 .ptr .align 1 _Z7avgpooliPfS__param_2
)
{
	.reg .pred 	%p<3>;
	.reg .b32 	%r<11>;
	.reg .b32 	%f<13>;
	.reg .b64 	%rd<13>;

	ld.param.u32 	%r4, [_Z7avgpooliPfS__param_0];
	ld.param.u64 	%rd4, [_Z7avgpooliPfS__param_1];
	ld.param.u64 	%rd5, [_Z7avgpooliPfS__param_2];
	mov.u32 	%r5, %ctaid.x;
	mov.u32 	%r6, %ntid.x;
	mov.u32 	%r7, %tid.x;
	mad.lo.s32 	%r1, %r5, %r6, %r7;
	setp.ge.s32 	%p1, %r1, %r4;
	@%p1 bra 	$L__BB0_5;
	mul.lo.s32 	%r9, %r1, 169;
	mul.wide.s32 	%rd6, %r9, 4;
	cvta.to.global.u64 	%rd7, %rd4;
	add.s64 	%rd8, %rd6, %rd7;
	add.s64 	%rd12, %rd8, 8;
	mov.f32 	%f12, 0f00000000;
	mov.b32 	%r10, 0;
$L__BB0_2:
	ld.global.f32 	%f5, [%rd12+-8];
	add.f32 	%f2, %f12, %f5;
	setp.eq.s32 	%p2, %r10, 168;
	@%p2 bra 	$L__BB0_4;
	ld.global.f32 	%f6, [%rd12+-4];
	add.f32 	%f7, %f2, %f6;
	ld.global.f32 	%f8, [%rd12];
	add.f32 	%f9, %f7, %f8;
	ld.global.f32 	%f10, [%rd12+4];
	add.f32 	%f12, %f9, %f10;
	add.s32 	%r10, %r10, 4;
	add.s64 	%rd12, %rd12, 16;
	bra.uni 	$L__BB0_2;
$L__BB0_4:
	div.rn.f32 	%f11, %f2, 0f43290000;
	cvta.to.global.u64 	%rd9, %rd5;
	mul.wide.s32 	%rd10, %r1, 4;
	add.s64 	%rd11, %rd9, %rd10;
	st.global.f32 	[%rd11], %f11;
$L__BB0_5:
	ret;

}


// ===== COMPILED SASS (sm_100) =====

	.target	sm_100

	.elftype	@"ET_EXEC"


//--------------------- .note.nv.tkinfo           --------------------------
	.section	.note.nv.tkinfo,"",@"SHT_NOTE"
	.sectionflags	@"SHF_NOTE_NV_TKINFO"
	.tkinfo
        /*0018*/ 	.word	0x00000002
        /*0030*/ 	.string	""
        /*0030*/ 	.string	"ptxas"
        /*0030*/ 	.string	"Cuda compilation tools, release 13.0, V13.0.88"
        /*0030*/ 	.string	"Build cuda_13.0.r13.0/compiler.36424714_0"
        /*0030*/ 	.string	"-arch sm_100 -m 64 "



//--------------------- .note.nv.cuinfo           --------------------------
	.section	.note.nv.cuinfo,"",@"SHT_NOTE"
	.sectionflags	@"SHF_NOTE_NV_CUINFO"
        /*0018*/ 	.short	0x0002
        /*001a*/ 	.short	0x0064
        /*001c*/ 	.short	0x0082
	.zero		2


//--------------------- .nv.info                  --------------------------
	.section	.nv.info,"",@"SHT_CUDA_INFO"
	.align	4


	//----- nvinfo : EIATTR_REGCOUNT
	.align		4
        /*0000*/ 	.byte	0x04, 0x2f
        /*0002*/ 	.short	(.L_1 - .L_0)
	.align		4
.L_0:
        /*0004*/ 	.word	index@(_Z7avgpooliPfS_)
        /*0008*/ 	.word	0x0000001f


	//----- nvinfo : EIATTR_FRAME_SIZE
	.align		4
.L_1:
        /*000c*/ 	.byte	0x04, 0x11
        /*000e*/ 	.short	(.L_3 - .L_2)
	.align		4
.L_2:
        /*0010*/ 	.word	index@($__internal_0_$__cuda_sm3x_div_rn_noftz_f32_slowpath)
        /*0014*/ 	.word	0x00000000


	//----- nvinfo : EIATTR_FRAME_SIZE
	.align		4
.L_3:
        /*0018*/ 	.byte	0x04, 0x11
        /*001a*/ 	.short	(.L_5 - .L_4)
	.align		4
.L_4:
        /*001c*/ 	.word	index@(_Z7avgpooliPfS_)
        /*0020*/ 	.word	0x00000000


	//----- nvinfo : EIATTR_MIN_STACK_SIZE
	.align		4
.L_5:
        /*0024*/ 	.byte	0x04, 0x12
        /*0026*/ 	.short	(.L_7 - .L_6)
	.align		4
.L_6:
        /*0028*/ 	.word	index@(_Z7avgpooliPfS_)
        /*002c*/ 	.word	0x00000000
.L_7:


//--------------------- .nv.compat                --------------------------
	.section	.nv.compat,"",@"SHT_CUDA_COMPAT_INFO"
	.align	4
        /*0000*/ 	.byte	0x02, 0x09, 0x00, 0x00, 0x02, 0x02, 0x01, 0x00, 0x02, 0x05, 0x05, 0x00, 0x03, 0x07, 0x01, 0x01
        /*0010*/ 	.byte	0x02, 0x03, 0x00, 0x00, 0x02, 0x06, 0x01, 0x00, 0x04, 0x0b, 0x08, 0x00, 0x01, 0x00, 0x00, 0x00
        /*0020*/ 	.byte	0x00, 0x00, 0x00, 0x00


//--------------------- .nv.info._Z7avgpooliPfS_  --------------------------
	.section	.nv.info._Z7avgpooliPfS_,"",@"SHT_CUDA_INFO"
	.sectionflags	@""
	.align	4


	//----- nvinfo : EIATTR_CUDA_API_VERSION
	.align		4
        /*0000*/ 	.byte	0x04, 0x37
        /*0002*/ 	.short	(.L_9 - .L_8)
.L_8:
        /*0004*/ 	.word	0x00000082


	//----- nvinfo : EIATTR_KPARAM_INFO
	.align		4
.L_9:
        /*0008*/ 	.byte	0x04, 0x17
        /*000a*/ 	.short	(.L_11 - .L_10)
.L_10:
        /*000c*/ 	.word	0x00000000
        /*0010*/ 	.short	0x0002
        /*0012*/ 	.short	0x0010
        /*0014*/ 	.byte	0x00, 0xf5, 0x21, 0x00


	//----- nvinfo : EIATTR_KPARAM_INFO
	.align		4
.L_11:
        /*0018*/ 	.byte	0x04, 0x17
        /*001a*/ 	.short	(.L_13 - .L_12)
.L_12:
        /*001c*/ 	.word	0x00000000
        /*0020*/ 	.short	0x0001
        /*0022*/ 	.short	0x0008
        /*0024*/ 	.byte	0x00, 0xf5, 0x21, 0x00


	//----- nvinfo : EIATTR_KPARAM_INFO
	.align		4
.L_13:
        /*0028*/ 	.byte	0x04, 0x17
        /*002a*/ 	.short	(.L_15 - .L_14)
.L_14:
        /*002c*/ 	.word	0x00000000
        /*0030*/ 	.short	0x0000
        /*0032*/ 	.short	0x0000
        /*0034*/ 	.byte	0x00, 0xf0, 0x11, 0x00


	//----- nvinfo : EIATTR_SPARSE_MMA_MASK
	.align		4
.L_15:
        /*0038*/ 	.byte	0x03, 0x50
        /*003a*/ 	.short	0x0000


	//----- nvinfo : EIATTR_MAXREG_COUNT
	.align		4
        /*003c*/ 	.byte	0x03, 0x1b
        /*003e*/ 	.short	0x00ff


	//----- nvinfo : EIATTR_MERCURY_ISA_VERSION
	.align		4
        /*0040*/ 	.byte	0x03, 0x5f
        /*0042*/ 	.short	0x0101


	//----- nvinfo : EIATTR_VRC_CTA_INIT_COUNT
	.align		4
        /*0044*/ 	.byte	0x02, 0x4a
	.zero		1
	.zero		1


	//----- nvinfo : EIATTR_EXIT_INSTR_OFFSETS
	.align		4
        /*0048*/ 	.byte	0x04, 0x1c
        /*004a*/ 	.short	(.L_17 - .L_16)


	//   ....[0]....
.L_16:
        /*004c*/ 	.word	0x00000070


	//   ....[1]....
        /*0050*/ 	.word	0x000016f0


	//----- nvinfo : EIATTR_CRS_STACK_SIZE
	.align		4
.L_17:
        /*0054*/ 	.byte	0x04, 0x1e
        /*0056*/ 	.short	(.L_19 - .L_18)
.L_18:
        /*0058*/ 	.word	0x00000000


	//----- nvinfo : EIATTR_CBANK_PARAM_SIZE
	.align		4
.L_19:
        /*005c*/ 	.byte	0x03, 0x19
        /*005e*/ 	.short	0x0018


	//----- nvinfo : EIATTR_PARAM_CBANK
	.align		4
        /*0060*/ 	.byte	0x04, 0x0a
        /*0062*/ 	.short	(.L_21 - .L_20)
	.align		4
.L_20:
        /*0064*/ 	.word	index@(.nv.constant0._Z7avgpooliPfS_)
        /*0068*/ 	.short	0x0380
        /*006a*/ 	.short	0x0018


	//----- nvinfo : EIATTR_SW_WAR
	.align		4
.L_21:
        /*006c*/ 	.byte	0x04, 0x36
        /*006e*/ 	.short	(.L_23 - .L_22)
.L_22:
        /*0070*/ 	.word	0x00000008
.L_23:


//--------------------- .nv.callgraph             --------------------------
	.section	.nv.callgraph,"",@"SHT_CUDA_CALLGRAPH"
	.align	4
	.sectionentsize	8
	.align		4
        /*0000*/ 	.word	0x00000000
	.align		4
        /*0004*/ 	.word	0xffffffff
	.align		4
        /*0008*/ 	.word	0x00000000
	.align		4
        /*000c*/ 	.word	0xfffffffe
	.align		4
        /*0010*/ 	.word	0x00000000
	.align		4
        /*0014*/ 	.word	0xfffffffd
	.align		4
        /*0018*/ 	.word	0x00000000
	.align		4
        /*001c*/ 	.word	0xfffffffc


//--------------------- .text._Z7avgpooliPfS_     --------------------------
	.section	.text._Z7avgpooliPfS_,"ax",@progbits
	.align	128
        .global         _Z7avgpooliPfS_
        .type           _Z7avgpooliPfS_,@function
        .size           _Z7avgpooliPfS_,(.L_x_15 - _Z7avgpooliPfS_)
        .other          _Z7avgpooliPfS_,@"STO_CUDA_ENTRY STV_DEFAULT"
_Z7avgpooliPfS_:
.text._Z7avgpooliPfS_:
[----:B------:R-:W-:Y:S01]  /*0000*/  LDC R1, c[0x0][0x37c] ;  /* 0x0000df00ff017b82 */ /* 0x000fe20000000800 */
[----:B------:R-:W0:Y:S07]  /*0010*/  S2R R3, SR_TID.X ;  /* 0x0000000000037919 */ /* 0x000e2e0000002100 */
[----:B------:R-:W0:Y:S01]  /*0020*/  S2UR UR4, SR_CTAID.X ;  /* 0x00000000000479c3 */ /* 0x000e220000002500 */
[----:B------:R-:W1:Y:S07]  /*0030*/  LDCU UR5, c[0x0][0x380] ;  /* 0x00007000ff0577ac */ /* 0x000e6e0008000800 */
[----:B------:R-:W0:Y:S02]  /*0040*/  LDC R4, c[0x0][0x360] ;  /* 0x0000d800ff047b82 */ /* 0x000e240000000800 */
[----:B0-----:R-:W-:-:S05]  /*0050*/  IMAD R4, R4, UR4, R3 ;  /* 0x0000000404047c24 */ /* 0x001fca000f8e0203 */
[----:B-1----:R-:W-:-:S13]  /*0060*/  ISETP.GE.AND P0, PT, R4, UR5, PT ;  /* 0x0000000504007c0c */ /* 0x002fda000bf06270 */
[----:B------:R-:W-:Y:S05]  /*0070*/  @P0 EXIT ;  /* 0x000000000000094d */ /* 0x000fea0003800000 */
[----:B------:R-:W0:Y:S01]  /*0080*/  LDC.64 R2, c[0x0][0x388] ;  /* 0x0000e200ff027b82 */ /* 0x000e220000000a00 */
[----:B------:R-:W1:Y:S01]  /*0090*/  LDCU.64 UR6, c[0x0][0x358] ;  /* 0x00006b00ff0677ac */ /* 0x000e620008000a00 */
[----:B------:R-:W-:-:S04]  /*00a0*/  IMAD R5, R4, 0xa9, RZ ;  /* 0x000000a904057824 */ /* 0x000fc800078e02ff */
[----:B0-----:R-:W-:-:S05]  /*00b0*/  IMAD.WIDE R2, R5, 0x4, R2 ;  /* 0x0000000405027825 */ /* 0x001fca00078e0202 */
[----:B-1----:R-:W2:Y:S04]  /*00c0*/  LDG.E R15, desc[UR6][R2.64] ;  /* 0x00000006020f7981 */ /* 0x002ea8000c1e1900 */
[----:B------:R-:W3:Y:S04]  /*00d0*/  LDG.E R17, desc[UR6][R2.64+0x4] ;  /* 0x0000040602117981 */ /* 0x000ee8000c1e1900 */
[----:B------:R-:W4:Y:S04]  /*00e0*/  LDG.E R26, desc[UR6][R2.64+0x8] ;  /* 0x00000806021a7981 */ /* 0x000f28000c1e1900 */
[----:B------:R-:W5:Y:S04]  /*00f0*/  LDG.E R18, desc[UR6][R2.64+0xc] ;  /* 0x00000c0602127981 */ /* 0x000f68000c1e1900 */
        /* <DEDUP_REMOVED lines=17> */
[----:B------:R-:W5:Y:S01]  /*0210*/  LDG.E R14, desc[UR6][R2.64+0x54] ;  /* 0x00005406020e7981 */ /* 0x000f62000c1e1900 */
[----:B--2---:R-:W-:-:S03]  /*0220*/  FADD R16, RZ, R15 ;  /* 0x0000000fff107221 */ /* 0x004fc60000000000 */
[----:B------:R-:W2:Y:S01]  /*0230*/  LDG.E R15, desc[UR6][R2.64+0x58] ;  /* 0x00005806020f7981 */ /* 0x000ea2000c1e1900 */
[----:B---3--:R-:W-:-:S03]  /*0240*/  FADD R17, R16, R17 ;  /* 0x0000001110117221 */ /* 0x008fc60000000000 */
[----:B------:R-:W3:Y:S01]  /*0250*/  LDG.E R16, desc[UR6][R2.64+0x5c] ;  /* 0x00005c0602107981 */ /* 0x000ee2000c1e1900 */
[----:B----4-:R-:W-:-:S03]  /*0260*/  FADD R27, R17, R26 ;  /* 0x0000001a111b7221 */ /* 0x010fc60000000000 */
[----:B------:R-:W4:Y:S01]  /*0270*/  LDG.E R17, desc[UR6][R2.64+0x60] ;  /* 0x0000600602117981 */ /* 0x000f22000c1e1900 */
[----:B-----5:R-:W-:-:S03]  /*0280*/  FADD R26, R27, R18 ;  /* 0x000000121b1a7221 */ /* 0x020fc60000000000 */
[----:B------:R-:W5:Y:S01]  /*0290*/  LDG.E R18, desc[UR6][R2.64+0x64] ;  /* 0x0000640602127981 */ /* 0x000f62000c1e1900 */
[----:B------:R-:W-:-:S03]  /*02a0*/  FADD R27, R26, R19 ;  /* 0x000000131a1b7221 */ /* 0x000fc60000000000 */
        /* <DEDUP_REMOVED lines=35> */
[----:B--2---:R-:W-:-:S03]  /*04e0*/  FADD R27, R26, R15 ;  /* 0x0000000f1a1b7221 */ /* 0x004fc60000000000 */
        /* <DEDUP_REMOVED lines=246> */
[----:B------:R-:W5:Y:S04]  /*1450*/  LDG.E R6, desc[UR6][R2.64+0x29c] ;  /* 0x00029c0602067981 */ /* 0x000f68000c1e1900 */
[----:B------:R0:W5:Y:S01]  /*1460*/  LDG.E R26, desc[UR6][R2.64+0x2a0] ;  /* 0x0002a006021a7981 */ /* 0x000162000c1e1900 */
[----:B------:R-:W-:Y:S01]  /*1470*/  FADD R7, R28, R7 ;  /* 0x000000071c077221 */ /* 0x000fe20000000000 */
[----:B------:R-:W-:Y:S03]  /*1480*/  BSSY.RECONVERGENT B1, `(.L_x_0) ;  /* 0x0000023000017945 */ /* 0x000fe60003800200 */
[----:B------:R-:W-:-:S04]  /*1490*/  FADD R8, R7, R8 ;  /* 0x0000000807087221 */ /* 0x000fc80000000000 */
[----:B------:R-:W-:Y:S01]  /*14a0*/  FADD R9, R8, R9 ;  /* 0x0000000908097221 */ /* 0x000fe20000000000 */
[----:B0-----:R-:W-:-:S03]  /*14b0*/  HFMA2 R3, -RZ, RZ, 0.96923828125, -1212 ;  /* 0x3bc1e4bcff037431 */ /* 0x001fc600000001ff */
[----:B------:R-:W-:-:S04]  /*14c0*/  FADD R10, R9, R10 ;  /* 0x0000000a090a7221 */ /* 0x000fc80000000000 */
[----:B------:R-:W-:-:S04]  /*14d0*/  FADD R11, R10, R11 ;  /* 0x0000000b0a0b7221 */ /* 0x000fc80000000000 */
[----:B------:R-:W-:-:S04]  /*14e0*/  FADD R12, R11, R12 ;  /* 0x0000000c0b0c7221 */ /* 0x000fc80000000000 */
[----:B------:R-:W-:-:S04]  /*14f0*/  FADD R13, R12, R13 ;  /* 0x0000000d0c0d7221 */ /* 0x000fc80000000000 */
[----:B------:R-:W-:-:S04]  /*1500*/  FADD R14, R13, R14 ;  /* 0x0000000e0d0e7221 */ /* 0x000fc80000000000 */
[----:B--2---:R-:W-:-:S04]  /*1510*/  FADD R15, R14, R15 ;  /* 0x0000000f0e0f7221 */ /* 0x004fc80000000000 */
[----:B---3--:R-:W-:-:S04]  /*1520*/  FADD R16, R15, R16 ;  /* 0x000000100f107221 */ /* 0x008fc80000000000 */
[----:B----4-:R-:W-:-:S04]  /*1530*/  FADD R17, R16, R17 ;  /* 0x0000001110117221 */ /* 0x010fc80000000000 */
[----:B-----5:R-:W-:-:S04]  /*1540*/  FADD R18, R17, R18 ;  /* 0x0000001211127221 */ /* 0x020fc80000000000 */
[----:B------:R-:W-:-:S04]  /*1550*/  FADD R19, R18, R19 ;  /* 0x0000001312137221 */ /* 0x000fc80000000000 */
[----:B------:R-:W-:-:S04]  /*1560*/  FADD R20, R19, R20 ;  /* 0x0000001413147221 */ /* 0x000fc80000000000 */
[----:B------:R-:W-:-:S04]  /*1570*/  FADD R25, R20, R25 ;  /* 0x0000001914197221 */ /* 0x000fc80000000000 */
[----:B------:R-:W-:-:S04]  /*1580*/  FADD R24, R25, R24 ;  /* 0x0000001819187221 */ /* 0x000fc80000000000 */
[----:B------:R-:W-:-:S04]  /*1590*/  FADD R23, R24, R23 ;  /* 0x0000001718177221 */ /* 0x000fc80000000000 */
[----:B------:R-:W-:-:S04]  /*15a0*/  FADD R22, R23, R22 ;  /* 0x0000001617167221 */ /* 0x000fc80000000000 */
[----:B------:R-:W-:-:S04]  /*15b0*/  FADD R21, R22, R21 ;  /* 0x0000001516157221 */ /* 0x000fc80000000000 */
[----:B------:R-:W-:-:S04]  /*15c0*/  FADD R0, R0, R21 ;  /* 0x0000001500007221 */ /* 0x000fc80000000000 */
[----:B------:R-:W-:Y:S01]  /*15d0*/  FADD R5, R0, R5 ;  /* 0x0000000500057221 */ /* 0x000fe20000000000 */
[----:B------:R-:W-:-:S03]  /*15e0*/  MOV R0, 0x43290000 ;  /* 0x4329000000007802 */ /* 0x000fc60000000f00 */
[----:B------:R-:W-:Y:S02]  /*15f0*/  FADD R5, R5, R6 ;  /* 0x0000000605057221 */ /* 0x000fe40000000000 */
[----:B------:R-:W-:Y:S02]  /*1600*/  FFMA R0, R3, -R0, 1 ;  /* 0x3f80000003007423 */ /* 0x000fe40000000800 */
[----:B------:R-:W-:Y:S02]  /*1610*/  FADD R5, R5, R26 ;  /* 0x0000001a05057221 */ /* 0x000fe40000000000 */
[----:B------:R-:W-:Y:S02]  /*1620*/  FFMA R0, R0, R3, 0.00591715984046459198 ;  /* 0x3bc1e4bc00007423 */ /* 0x000fe40000000003 */
[----:B------:R-:W0:Y:S02]  /*1630*/  FCHK P0, R5, 169 ;  /* 0x4329000005007902 */ /* 0x000e240000000000 */
[----:B------:R-:W-:-:S04]  /*1640*/  FFMA R3, R0, R5, RZ ;  /* 0x0000000500037223 */ /* 0x000fc800000000ff */
[----:B------:R-:W-:-:S04]  /*1650*/  FFMA R2, R3, -169, R5 ;  /* 0xc329000003027823 */ /* 0x000fc80000000005 */
[----:B------:R-:W-:Y:S01]  /*1660*/  FFMA R7, R0, R2, R3 ;  /* 0x0000000200077223 */ /* 0x000fe20000000003 */
[----:B0-----:R-:W-:Y:S06]  /*1670*/  @!P0 BRA `(.L_x_1) ;  /* 0x00000000000c8947 */ /* 0x001fec0003800000 */
[----:B------:R-:W-:-:S07]  /*1680*/  MOV R2, 0x16a0 ;  /* 0x000016a000027802 */ /* 0x000fce0000000f00 */
[----:B------:R-:W-:Y:S05]  /*1690*/  CALL.REL.NOINC `($__internal_0_$__cuda_sm3x_div_rn_noftz_f32_slowpath) ;  /* 0x0000000000187944 */ /* 0x000fea0003c00000 */
[----:B------:R-:W-:-:S07]  /*16a0*/  MOV R7, R5 ;  /* 0x0000000500077202 */ /* 0x000fce0000000f00 */
.L_x_1:
[----:B------:R-:W-:Y:S05]  /*16b0*/  BSYNC.RECONVERGENT B1 ;  /* 0x0000000000017941 */ /* 0x000fea0003800200 */
.L_x_0:
[----:B------:R-:W0:Y:S02]  /*16c0*/  LDC.64 R2, c[0x0][0x390] ;  /* 0x0000e400ff027b82 */ /* 0x000e240000000a00 */
[----:B0-----:R-:W-:-:S05]  /*16d0*/  IMAD.WIDE R4, R4, 0x4, R2 ;  /* 0x0000000404047825 */ /* 0x001fca00078e0202 */
[----:B------:R-:W-:Y:S01]  /*16e0*/  STG.E desc[UR6][R4.64], R7 ;  /* 0x0000000704007986 */ /* 0x000fe2000c101906 */
[----:B------:R-:W-:Y:S05]  /*16f0*/  EXIT ;  /* 0x000000000000794d */ /* 0x000fea0003800000 */
        .weak           $__internal_0_$__cuda_sm3x_div_rn_noftz_f32_slowpath
        .type           $__internal_0_$__cuda_sm3x_div_rn_noftz_f32_slowpath,@function
        .size           $__internal_0_$__cuda_sm3x_div_rn_noftz_f32_slowpath,(.L_x_15 - $__internal_0_$__cuda_sm3x_div_rn_noftz_f32_slowpath)
$__internal_0_$__cuda_sm3x_div_rn_noftz_f32_slowpath:
[----:B------:R-:W-:Y:S01]  /*1700*/  SHF.R.U32.HI R0, RZ, 0x17, R5 ;  /* 0x00000017ff007819 */ /* 0x000fe20000011605 */
[----:B------:R-:W-:Y:S04]  /*1710*/  BSSY.RECONVERGENT B0, `(.L_x_2) ;  /* 0x000005c000007945 */ /* 0x000fe80003800200 */
[----:B------:R-:W-:Y:S01]  /*1720*/  BSSY.RELIABLE B2, `(.L_x_3) ;  /* 0x000001a000027945 */ /* 0x000fe20003800100 */
[----:B------:R-:W-:-:S04]  /*1730*/  LOP3.LUT R3, R0, 0xff, RZ, 0xc0, !PT ;  /* 0x000000ff00037812 */ /* 0x000fc800078ec0ff */
[----:B------:R-:W-:-:S04]  /*1740*/  IADD3 R7, PT, PT, R3, -0x1, RZ ;  /* 0xffffffff03077810 */ /* 0x000fc80007ffe0ff */
[----:B------:R-:W-:-:S13]  /*1750*/  ISETP.GT.U32.OR P0, PT, R7, 0xfd, !PT ;  /* 0x000000fd0700780c */ /* 0x000fda0007f04470 */
[----:B------:R-:W-:Y:S01]  /*1760*/  @!P0 MOV R6, RZ ;  /* 0x000000ff00068202 */ /* 0x000fe20000000f00 */
[----:B------:R-:W-:Y:S06]  /*1770*/  @!P0 BRA `(.L_x_4) ;  /* 0x0000000000508947 */ /* 0x000fec0003800000 */
[----:B------:R-:W-:Y:S02]  /*1780*/  FSETP.GTU.FTZ.AND P0, PT, |R5|, +INF , PT ;  /* 0x7f8000000500780b */ /* 0x000fe40003f1c200 */
[----:B------:R-:W-:-:S11]  /*1790*/  MOV R0, R5 ;  /* 0x0000000500007202 */ /* 0x000fd60000000f00 */
[----:B------:R-:W-:Y:S05]  /*17a0*/  @P0 BREAK.RELIABLE B2 ;  /* 0x0000000000020942 */ /* 0x000fea0003800100 */
[----:B------:R-:W-:Y:S05]  /*17b0*/  @P0 BRA `(.L_x_5) ;  /* 0x0000000400400947 */ /* 0x000fea0003800000 */
[----:B------:R-:W-:-:S05]  /*17c0*/  HFMA2 R6, -RZ, RZ, 3.580078125, 0 ;  /* 0x43290000ff067431 */ /* 0x000fca00000001ff */
[----:B------:R-:W-:-:S13]  /*17d0*/  LOP3.LUT P0, RZ, R6, 0x7fffffff, R5, 0xc8, !PT ;  /* 0x7fffffff06ff7812 */ /* 0x000fda000780c805 */
[----:B------:R-:W-:Y:S05]  /*17e0*/  @!P0 BREAK.RELIABLE B2 ;  /* 0x0000000000028942 */ /* 0x000fea0003800100 */
[----:B------:R-:W-:Y:S05]  /*17f0*/  @!P0 BRA `(.L_x_6) ;  /* 0x0000000400288947 */ /* 0x000fea0003800000 */
[----:B------:R-:W-:-:S13]  /*1800*/  LOP3.LUT P0, RZ, R5, 0x7fffffff, RZ, 0xc0, !PT ;  /* 0x7fffffff05ff7812 */ /* 0x000fda000780c0ff */
[----:B------:R-:W-:Y:S05]  /*1810*/  @!P0 BREAK.RELIABLE B2 ;  /* 0x0000000000028942 */ /* 0x000fea0003800100 */
[----:B------:R-:W-:Y:S05]  /*1820*/  @!P0 BRA `(.L_x_7) ;  /* 0x0000000400148947 */ /* 0x000fea0003800000 */
[----:B------:R-:W-:Y:S02]  /*1830*/  FSETP.NEU.FTZ.AND P0, PT, |R0|, +INF , PT ;  /* 0x7f8000000000780b */ /* 0x000fe40003f1d200 */
[----:B------:R-:W-:-:S04]  /*1840*/  LOP3.LUT P1, RZ, R6, 0x7fffffff, RZ, 0xc0, !PT ;  /* 0x7fffffff06ff7812 */ /* 0x000fc8000782c0ff */
[----:B------:R-:W-:-:S13]  /*1850*/  PLOP3.LUT P0, PT, P0, P1, PT, 0x2f, 0xf2 ;  /* 0x0000000000f2781c */ /* 0x000fda0000702577 */
[----:B------:R-:W-:Y:S05]  /*1860*/  @P0 BREAK.RELIABLE B2 ;  /* 0x0000000000020942 */ /* 0x000fea0003800100 */
[----:B------:R-:W-:Y:S05]  /*1870*/  @P0 BRA `(.L_x_8) ;  /* 0x0000000000f40947 */ /* 0x000fea0003800000 */
[----:B------:R-:W-:-:S13]  /*1880*/  ISETP.GE.AND P0, PT, R7, RZ, PT ;  /* 0x000000ff0700720c */ /* 0x000fda0003f06270 */
[----:B------:R-:W-:Y:S01]  /*1890*/  @P0 MOV R6, RZ ;  /* 0x000000ff00060202 */ /* 0x000fe20000000f00 */
[----:B------:R-:W-:Y:S01]  /*18a0*/  @!P0 FFMA R5, R0, 1.84467440737095516160e+19, RZ ;  /* 0x5f80000000058823 */ /* 0x000fe200000000ff */
[----:B------:R-:W-:-:S07]  /*18b0*/  @!P0 MOV R6, 0xffffffc0 ;  /* 0xffffffc000068802 */ /* 0x000fce0000000f00 */
.L_x_4:
[----:B------:R-:W-:Y:S05]  /*18c0*/  BSYNC.RELIABLE B2 ;  /* 0x0000000000027941 */ /* 0x000fea0003800100 */
.L_x_3:
[----:B------:R-:W-:Y:S01]  /*18d0*/  UMOV UR4, 0x43290000 ;  /* 0x4329000000047882 */ /* 0x000fe20000000000 */
[----:B------:R-:W-:Y:S01]  /*18e0*/  IADD3 R3, PT, PT, R3, -0x7f, RZ ;  /* 0xffffff8103037810 */ /* 0x000fe20007ffe0ff */
[----:B------:R-:W-:Y:S01]  /*18f0*/  UIADD3 UR4, UPT, UPT, UR4, -0x3800000, URZ ;  /* 0xfc80000004047890 */ /* 0x000fe2000fffe0ff */
[----:B------:R-:W-:Y:S02]  /*1900*/  BSSY.RECONVERGENT B2, `(.L_x_9) ;  /* 0x0000033000027945 */ /* 0x000fe40003800200 */
[----:B------:R-:W-:Y:S01]  /*1910*/  IADD3 R6, PT, PT, R6, -0x7, R3 ;  /* 0xfffffff906067810 */ /* 0x000fe20007ffe003 */
[----:B------:R-:W-:Y:S02]  /*1920*/  IMAD R0, R3, -0x800000, R5 ;  /* 0xff80000003007824 */ /* 0x000fe400078e0205 */
[----:B------:R-:W-:-:S03]  /*1930*/  FADD.FTZ R9, -RZ, -UR4 ;  /* 0x80000004ff097e21 */ /* 0x000fc60008010100 */
[----:B------:R-:W0:Y:S02]  /*1940*/  MUFU.RCP R7, UR4 ;  /* 0x0000000400077d08 */ /* 0x000e240008001000 */
[----:B0-----:R-:W-:-:S04]  /*1950*/  FFMA R8, R7, R9, 1 ;  /* 0x3f80000007087423 */ /* 0x001fc80000000009 */
[----:B------:R-:W-:-:S04]  /*1960*/  FFMA R7, R7, R8, R7 ;  /* 0x0000000807077223 */ /* 0x000fc80000000007 */
[----:B------:R-:W-:-:S04]  /*1970*/  FFMA R8, R0, R7, RZ ;  /* 0x0000000700087223 */ /* 0x000fc800000000ff */
[----:B------:R-:W-:-:S04]  /*1980*/  FFMA R5, R9, R8, R0 ;  /* 0x0000000809057223 */ /* 0x000fc80000000000 */
[----:B------:R-:W-:-:S04]  /*1990*/  FFMA R8, R7, R5, R8 ;  /* 0x0000000507087223 */ /* 0x000fc80000000008 */
[----:B------:R-:W-:-:S04]  /*19a0*/  FFMA R9, R9, R8, R0 ;  /* 0x0000000809097223 */ /* 0x000fc80000000000 */
[----:B------:R-:W-:-:S05]  /*19b0*/  FFMA R5, R7, R9, R8 ;  /* 0x0000000907057223 */ /* 0x000fca0000000008 */
[----:B------:R-:W-:-:S04]  /*19c0*/  SHF.R.U32.HI R0, RZ, 0x17, R5 ;  /* 0x00000017ff007819 */ /* 0x000fc80000011605 */
[----:B------:R-:W-:-:S04]  /*19d0*/  LOP3.LUT R0, R0, 0xff, RZ, 0xc0, !PT ;  /* 0x000000ff00007812 */ /* 0x000fc800078ec0ff */
[----:B------:R-:W-:-:S04]  /*19e0*/  IADD3 R10, PT, PT, R0, R6, RZ ;  /* 0x00000006000a7210 */ /* 0x000fc80007ffe0ff */
[----:B------:R-:W-:-:S04]  /*19f0*/  IADD3 R0, PT, PT, R10, -0x1, RZ ;  /* 0xffffffff0a007810 */ /* 0x000fc80007ffe0ff */
[----:B------:R-:W-:-:S13]  /*1a00*/  ISETP.GE.U32.AND P0, PT, R0, 0xfe, PT ;  /* 0x000000fe0000780c */ /* 0x000fda0003f06070 */
[----:B------:R-:W-:Y:S05]  /*1a10*/  @!P0 BRA `(.L_x_10) ;  /* 0x0000000000808947 */ /* 0x000fea0003800000 */
[----:B------:R-:W-:-:S13]  /*1a20*/  ISETP.GT.AND P0, PT, R10, 0xfe, PT ;  /* 0x000000fe0a00780c */ /* 0x000fda0003f04270 */
[----:B------:R-:W-:Y:S05]  /*1a30*/  @P0 BRA `(.L_x_11) ;  /* 0x00000000006c0947 */ /* 0x000fea0003800000 */
[----:B------:R-:W-:-:S13]  /*1a40*/  ISETP.GE.AND P0, PT, R10, 0x1, PT ;  /* 0x000000010a00780c */ /* 0x000fda0003f06270 */
[----:B------:R-:W-:Y:S05]  /*1a50*/  @P0 BRA `(.L_x_12) ;  /* 0x0000000000740947 */ /* 0x000fea0003800000 */
[----:B------:R-:W-:Y:S02]  /*1a60*/  ISETP.GE.AND P0, PT, R10, -0x18, PT ;  /* 0xffffffe80a00780c */ /* 0x000fe40003f06270 */
[----:B------:R-:W-:-:S11]  /*1a70*/  LOP3.LUT R5, R5, 0x80000000, RZ, 0xc0, !PT ;  /* 0x8000000005057812 */ /* 0x000fd600078ec0ff */
[----:B------:R-:W-:Y:S05]  /*1a80*/  @!P0 BRA `(.L_x_12) ;  /* 0x0000000000688947 */ /* 0x000fea0003800000 */
[CCC-:B------:R-:W-:Y:S01]  /*1a90*/  FFMA.RZ R0, R7.reuse, R9.reuse, R8.reuse ;  /* 0x0000000907007223 */ /* 0x1c0fe2000000c008 */
[C---:B------:R-:W-:Y:S02]  /*1aa0*/  IADD3 R6, PT, PT, R10.reuse, 0x20, RZ ;  /* 0x000000200a067810 */ /* 0x040fe40007ffe0ff */
[----:B------:R-:W-:Y:S02]  /*1ab0*/  ISETP.NE.AND P2, PT, R10, RZ, PT ;  /* 0x000000ff0a00720c */ /* 0x000fe40003f45270 */
[----:B------:R-:W-:Y:S01]  /*1ac0*/  LOP3.LUT R3, R0, 0x7fffff, RZ, 0xc0, !PT ;  /* 0x007fffff00037812 */ /* 0x000fe200078ec0ff */
[CCC-:B------:R-:W-:Y:S01]  /*1ad0*/  FFMA.RP R0, R7.reuse, R9.reuse, R8.reuse ;  /* 0x0000000907007223 */ /* 0x1c0fe20000008008 */
[----:B------:R-:W-:Y:S01]  /*1ae0*/  FFMA.RM R7, R7, R9, R8 ;  /* 0x0000000907077223 */ /* 0x000fe20000004008 */
[----:B------:R-:W-:Y:S02]  /*1af0*/  ISETP.NE.AND P1, PT, R10, RZ, PT ;  /* 0x000000ff0a00720c */ /* 0x000fe40003f25270 */
[----:B------:R-:W-:-:S02]  /*1b00*/  LOP3.LUT R3, R3, 0x800000, RZ, 0xfc, !PT ;  /* 0x0080000003037812 */ /* 0x000fc400078efcff */
[----:B------:R-:W-:Y:S02]  /*1b10*/  IADD3 R8, PT, PT, -R10, RZ, RZ ;  /* 0x000000ff0a087210 */ /* 0x000fe40007ffe1ff */
[----:B------:R-:W-:Y:S02]  /*1b20*/  SHF.L.U32 R6, R3, R6, RZ ;  /* 0x0000000603067219 */ /* 0x000fe400000006ff */
[----:B------:R-:W-:Y:S02]  /*1b30*/  FSETP.NEU.FTZ.AND P0, PT, R0, R7, PT ;  /* 0x000000070000720b */ /* 0x000fe40003f1d000 */
[----:B------:R-:W-:Y:S02]  /*1b40*/  SEL R0, R8, RZ, P2 ;  /* 0x000000ff08007207 */ /* 0x000fe40001000000 */
[----:B------:R-:W-:Y:S02]  /*1b50*/  ISETP.NE.AND P1, PT, R6, RZ, P1 ;  /* 0x000000ff0600720c */ /* 0x000fe40000f25270 */
[----:B------:R-:W-:-:S02]  /*1b60*/  SHF.R.U32.HI R0, RZ, R0, R3 ;  /* 0x00000000ff007219 */ /* 0x000fc40000011603 */
[----:B------:R-:W-:Y:S02]  /*1b70*/  PLOP3.LUT P0, PT, P0, P1, PT, 0xf8, 0x8f ;  /* 0x00000000008f781c */ /* 0x000fe40000703f70 */
[----:B------:R-:W-:Y:S02]  /*1b80*/  SHF.R.U32.HI R6, RZ, 0x1, R0 ;  /* 0x00000001ff067819 */ /* 0x000fe40000011600 */
[----:B------:R-:W-:-:S04]  /*1b90*/  SEL R3, RZ, 0x1, !P0 ;  /* 0x00000001ff037807 */ /* 0x000fc80004000000 */
[----:B------:R-:W-:-:S04]  /*1ba0*/  LOP3.LUT R3, R3, 0x1, R6, 0xf8, !PT ;  /* 0x0000000103037812 */ /* 0x000fc800078ef806 */
[----:B------:R-:W-:-:S04]  /*1bb0*/  LOP3.LUT R3, R3, R0, RZ, 0xc0, !PT ;  /* 0x0000000003037212 */ /* 0x000fc800078ec0ff */
[----:B------:R-:W-:-:S04]  /*1bc0*/  IADD3 R6, PT, PT, R6, R3, RZ ;  /* 0x0000000306067210 */ /* 0x000fc80007ffe0ff */
[----:B------:R-:W-:Y:S01]  /*1bd0*/  LOP3.LUT R5, R6, R5, RZ, 0xfc, !PT ;  /* 0x0000000506057212 */ /* 0x000fe200078efcff */
[----:B------:R-:W-:Y:S06]  /*1be0*/  BRA `(.L_x_12) ;  /* 0x0000000000107947 */ /* 0x000fec0003800000 */
.L_x_11:
[----:B------:R-:W-:-:S04]  /*1bf0*/  LOP3.LUT R5, R5, 0x80000000, RZ, 0xc0, !PT ;  /* 0x8000000005057812 */ /* 0x000fc800078ec0ff */
[----:B------:R-:W-:Y:S01]  /*1c00*/  LOP3.LUT R5, R5, 0x7f800000, RZ, 0xfc, !PT ;  /* 0x7f80000005057812 */ /* 0x000fe200078efcff */
[----:B------:R-:W-:Y:S06]  /*1c10*/  BRA `(.L_x_12) ;  /* 0x0000000000047947 */ /* 0x000fec0003800000 */
.L_x_10:
[----:B------:R-:W-:-:S07]  /*1c20*/  LEA R5, R6, R5, 0x17 ;  /* 0x0000000506057211 */ /* 0x000fce00078eb8ff */
.L_x_12:
[----:B------:R-:W-:Y:S05]  /*1c30*/  BSYNC.RECONVERGENT B2 ;  /* 0x0000000000027941 */ /* 0x000fea0003800200 */
.L_x_9:
[----:B------:R-:W-:Y:S05]  /*1c40*/  BRA `(.L_x_13) ;  /* 0x0000000000207947 */ /* 0x000fea0003800000 */
.L_x_8:
[----:B------:R-:W-:-:S04]  /*1c50*/  LOP3.LUT R5, R6, 0x80000000, R5, 0x48, !PT ;  /* 0x8000000006057812 */ /* 0x000fc800078e4805 */
[----:B------:R-:W-:Y:S01]  /*1c60*/  LOP3.LUT R5, R5, 0x7f800000, RZ, 0xfc, !PT ;  /* 0x7f80000005057812 */ /* 0x000fe200078efcff */
[----:B------:R-:W-:Y:S06]  /*1c70*/  BRA `(.L_x_13) ;  /* 0x0000000000147947 */ /* 0x000fec0003800000 */
.L_x_7:
[----:B------:R-:W-:Y:S01]  /*1c80*/  LOP3.LUT R5, R6, 0x80000000, R5, 0x48, !PT ;  /* 0x8000000006057812 */ /* 0x000fe200078e4805 */
[----:B------:R-:W-:Y:S06]  /*1c90*/  BRA `(.L_x_13) ;  /* 0x00000000000c7947 */ /* 0x000fec0003800000 */
.L_x_6:
[----:B------:R-:W0:Y:S01]  /*1ca0*/  MUFU.RSQ R5, -QNAN ;  /* 0xffc0000000057908 */ /* 0x000e220000001400 */
[----:B------:R-:W-:Y:S05]  /*1cb0*/  BRA `(.L_x_13) ;  /* 0x0000000000047947 */ /* 0x000fea0003800000 */
.L_x_5:
[----:B------:R-:W-:-:S07]  /*1cc0*/  FADD.FTZ R5, R0, 169 ;  /* 0x4329000000057421 */ /* 0x000fce0000010000 */
.L_x_13:
[----:B------:R-:W-:Y:S05]  /*1cd0*/  BSYNC.RECONVERGENT B0 ;  /* 0x0000000000007941 */ /* 0x000fea0003800200 */
.L_x_2:
[----:B------:R-:W-:-:S04]  /*1ce0*/  HFMA2 R3, -RZ, RZ, 0, 0 ;  /* 0x00000000ff037431 */ /* 0x000fc800000001ff */
[----:B0-----:R-:W-:Y:S05]  /*1cf0*/  RET.REL.NODEC R2 `(_Z7avgpooliPfS_) ;  /* 0xffffffe002c07950 */ /* 0x001fea0003c3ffff */
.L_x_14:
[----:B------:R-:W-:-:S00]  /*1d00*/  BRA `(.L_x_14) ;  /* 0xfffffffc00fc7947 */ /* 0x000fc0000383ffff */
[----:B------:R-:W-:-:S00]  /*1d10*/  NOP ;  /* 0x0000000000007918 */ /* 0x000fc00000000000 */
        /* <DEDUP_REMOVED lines=14> */
.L_x_15:


//--------------------- .nv.shared.reserved.0     --------------------------
	.section	.nv.shared.reserved.0,"aw",@nobits
	.weak		__nv_reservedSMEM_offset_0_alias
	.size		__nv_reservedSMEM_offset_0_alias, 0, 64
	.other		__nv_reservedSMEM_offset_0_alias,@"STO_CUDA_RESERVED_SHARED STV_DEFAULT"
__nv_reservedSMEM_offset_0_alias:
	.zero		0
	.zero		64


//--------------------- .nv.constant0._Z7avgpooliPfS_ --------------------------
	.section	.nv.constant0._Z7avgpooliPfS_,"a",@progbits
	.sectionflags	@""
	.align	4
.nv.constant0._Z7avgpooliPfS_:
	.zero		920


//--------------------- SYMBOLS --------------------------

	.type		.nv.reservedSmem.offset0,@object
	.size		.nv.reservedSmem.offset0,0x4
